//
// Generated by NVIDIA NVVM Compiler
//
// Compiler Build ID: CL-36424714
// Cuda compilation tools, release 13.0, V13.0.88
// Based on NVVM 20.0.0
//

.version 9.0
.target sm_100
.address_size 64

	// .globl	_Z26convergence_test_iterativePmS_PiS_mmm
.extern .func  (.param .b32 func_retval0) vprintf
(
	.param .b64 vprintf_param_0,
	.param .b64 vprintf_param_1
)
;
.global .align 1 .b8 $str[29] = {69, 120, 99, 101, 101, 100, 101, 100, 32, 109, 97, 120, 105, 109, 117, 109, 32, 105, 116, 101, 114, 97, 116, 105, 111, 110, 115, 10};

.visible .entry _Z26convergence_test_iterativePmS_PiS_mmm(
	.param .u64 .ptr .align 1 _Z26convergence_test_iterativePmS_PiS_mmm_param_0,
	.param .u64 .ptr .align 1 _Z26convergence_test_iterativePmS_PiS_mmm_param_1,
	.param .u64 .ptr .align 1 _Z26convergence_test_iterativePmS_PiS_mmm_param_2,
	.param .u64 .ptr .align 1 _Z26convergence_test_iterativePmS_PiS_mmm_param_3,
	.param .u64 _Z26convergence_test_iterativePmS_PiS_mmm_param_4,
	.param .u64 _Z26convergence_test_iterativePmS_PiS_mmm_param_5,
	.param .u64 _Z26convergence_test_iterativePmS_PiS_mmm_param_6
)
{
	.reg .pred 	%p<25>;
	.reg .b32 	%r<73>;
	.reg .b64 	%rd<82>;

	ld.param.u64 	%rd22, [_Z26convergence_test_iterativePmS_PiS_mmm_param_0];
	ld.param.u64 	%rd25, [_Z26convergence_test_iterativePmS_PiS_mmm_param_1];
	ld.param.u64 	%rd26, [_Z26convergence_test_iterativePmS_PiS_mmm_param_2];
	ld.param.u64 	%rd23, [_Z26convergence_test_iterativePmS_PiS_mmm_param_3];
	ld.param.u64 	%rd27, [_Z26convergence_test_iterativePmS_PiS_mmm_param_4];
	ld.param.u64 	%rd24, [_Z26convergence_test_iterativePmS_PiS_mmm_param_5];
	cvta.to.global.u64 	%rd1, %rd25;
	cvta.to.global.u64 	%rd2, %rd26;
	mov.u32 	%r32, %ctaid.x;
	mov.u32 	%r33, %ntid.x;
	mov.u32 	%r34, %tid.x;
	mad.lo.s32 	%r35, %r32, %r33, %r34;
	cvt.s64.s32 	%rd3, %r35;
	setp.le.u64 	%p1, %rd27, %rd3;
	@%p1 bra 	$L__BB0_37;
	cvta.to.global.u64 	%rd28, %rd23;
	shl.b64 	%rd29, %rd3, 3;
	add.s64 	%rd30, %rd28, %rd29;
	ld.global.u64 	%rd31, [%rd30];
	shl.b64 	%rd32, %rd24, 32;
	add.s64 	%rd4, %rd31, %rd32;
	setp.lt.u64 	%p2, %rd4, 2;
	mov.b32 	%r72, 0;
	@%p2 bra 	$L__BB0_34;
	mov.b32 	%r1, 0;
	mov.u32 	%r72, %r1;
	mov.u64 	%rd5, %rd4;
$L__BB0_3:
	setp.gt.u64 	%p3, %rd5, 1048575;
	@%p3 bra 	$L__BB0_6;
	shl.b64 	%rd33, %rd5, 2;
	add.s64 	%rd34, %rd2, %rd33;
	ld.global.u32 	%r62, [%rd34];
	setp.eq.s32 	%p4, %r62, -1;
	@%p4 bra 	$L__BB0_6;
$L__BB0_5:
	add.s32 	%r72, %r62, %r72;
	bra.uni 	$L__BB0_34;
$L__BB0_6:
	setp.ne.s32 	%p5, %r1, 1024;
	@%p5 bra 	$L__BB0_8;
	mov.u64 	%rd73, $str;
	cvta.global.u64 	%rd74, %rd73;
	{ // callseq 0, 0
	.param .b64 param0;
	st.param.b64 	[param0], %rd74;
	.param .b64 param1;
	st.param.b64 	[param1], 0;
	.param .b32 retval0;
	call.uni (retval0), 
	vprintf, 
	(
	param0, 
	param1
	);
	ld.param.b32 	%r58, [retval0];
	} // callseq 0
	bra.uni 	$L__BB0_34;
$L__BB0_8:
	add.s64 	%rd6, %rd5, 1;
	setp.eq.s64 	%p6, %rd6, 0;
	mov.b32 	%r64, 64;
	@%p6 bra 	$L__BB0_10;
	not.b64 	%rd35, %rd5;
	and.b64  	%rd36, %rd6, %rd35;
	clz.b64 	%r39, %rd36;
	sub.s32 	%r64, 63, %r39;
$L__BB0_10:
	shr.u64 	%rd37, %rd6, %r64;
	mul.wide.s32 	%rd38, %r64, 8;
	add.s64 	%rd39, %rd1, %rd38;
	ld.global.u64 	%rd40, [%rd39];
	mul.lo.s64 	%rd7, %rd37, %rd40;
	add.s64 	%rd8, %rd7, -1;
	setp.eq.s64 	%p7, %rd8, 0;
	mov.b32 	%r65, 64;
	@%p7 bra 	$L__BB0_12;
	sub.s64 	%rd41, 1, %rd7;
	and.b64  	%rd42, %rd8, %rd41;
	clz.b64 	%r41, %rd42;
	sub.s32 	%r65, 63, %r41;
$L__BB0_12:
	shr.u64 	%rd9, %rd8, %r65;
	add.s32 	%r42, %r64, %r72;
	add.s32 	%r72, %r42, %r65;
	setp.lt.u64 	%p8, %rd9, 2;
	@%p8 bra 	$L__BB0_34;
	setp.gt.u64 	%p9, %rd9, 1048575;
	@%p9 bra 	$L__BB0_15;
	shl.b64 	%rd43, %rd9, 2;
	add.s64 	%rd44, %rd2, %rd43;
	ld.global.u32 	%r62, [%rd44];
	setp.ne.s32 	%p10, %r62, -1;
	@%p10 bra 	$L__BB0_5;
$L__BB0_15:
	add.s64 	%rd10, %rd9, 1;
	setp.eq.s64 	%p11, %rd10, 0;
	mov.b32 	%r66, 64;
	@%p11 bra 	$L__BB0_17;
	not.b64 	%rd45, %rd9;
	and.b64  	%rd46, %rd10, %rd45;
	clz.b64 	%r44, %rd46;
	sub.s32 	%r66, 63, %r44;
$L__BB0_17:
	shr.u64 	%rd47, %rd10, %r66;
	mul.wide.s32 	%rd48, %r66, 8;
	add.s64 	%rd49, %rd1, %rd48;
	ld.global.u64 	%rd50, [%rd49];
	mul.lo.s64 	%rd11, %rd47, %rd50;
	add.s64 	%rd12, %rd11, -1;
	setp.eq.s64 	%p12, %rd12, 0;
	mov.b32 	%r67, 64;
	@%p12 bra 	$L__BB0_19;
	sub.s64 	%rd51, 1, %rd11;
	and.b64  	%rd52, %rd12, %rd51;
	clz.b64 	%r46, %rd52;
	sub.s32 	%r67, 63, %r46;
$L__BB0_19:
	shr.u64 	%rd13, %rd12, %r67;
	add.s32 	%r47, %r66, %r72;
	add.s32 	%r72, %r47, %r67;
	setp.lt.u64 	%p13, %rd13, 2;
	@%p13 bra 	$L__BB0_34;
	setp.gt.u64 	%p14, %rd13, 1048575;
	@%p14 bra 	$L__BB0_22;
	shl.b64 	%rd53, %rd13, 2;
	add.s64 	%rd54, %rd2, %rd53;
	ld.global.u32 	%r62, [%rd54];
	setp.ne.s32 	%p15, %r62, -1;
	@%p15 bra 	$L__BB0_5;
$L__BB0_22:
	add.s64 	%rd14, %rd13, 1;
	setp.eq.s64 	%p16, %rd14, 0;
	mov.b32 	%r68, 64;
	@%p16 bra 	$L__BB0_24;
	not.b64 	%rd55, %rd13;
	and.b64  	%rd56, %rd14, %rd55;
	clz.b64 	%r49, %rd56;
	sub.s32 	%r68, 63, %r49;
$L__BB0_24:
	shr.u64 	%rd57, %rd14, %r68;
	mul.wide.s32 	%rd58, %r68, 8;
	add.s64 	%rd59, %rd1, %rd58;
	ld.global.u64 	%rd60, [%rd59];
	mul.lo.s64 	%rd15, %rd57, %rd60;
	add.s64 	%rd16, %rd15, -1;
	setp.eq.s64 	%p17, %rd16, 0;
	mov.b32 	%r69, 64;
	@%p17 bra 	$L__BB0_26;
	sub.s64 	%rd61, 1, %rd15;
	and.b64  	%rd62, %rd16, %rd61;
	clz.b64 	%r51, %rd62;
	sub.s32 	%r69, 63, %r51;
$L__BB0_26:
	shr.u64 	%rd17, %rd16, %r69;
	add.s32 	%r52, %r68, %r72;
	add.s32 	%r72, %r52, %r69;
	setp.lt.u64 	%p18, %rd17, 2;
	@%p18 bra 	$L__BB0_34;
	setp.gt.u64 	%p19, %rd17, 1048575;
	@%p19 bra 	$L__BB0_29;
	shl.b64 	%rd63, %rd17, 2;
	add.s64 	%rd64, %rd2, %rd63;
	ld.global.u32 	%r62, [%rd64];
	setp.ne.s32 	%p20, %r62, -1;
	@%p20 bra 	$L__BB0_5;
$L__BB0_29:
	add.s64 	%rd18, %rd17, 1;
	setp.eq.s64 	%p21, %rd18, 0;
	mov.b32 	%r70, 64;
	@%p21 bra 	$L__BB0_31;
	not.b64 	%rd65, %rd17;
	and.b64  	%rd66, %rd18, %rd65;
	clz.b64 	%r54, %rd66;
	sub.s32 	%r70, 63, %r54;
$L__BB0_31:
	shr.u64 	%rd67, %rd18, %r70;
	mul.wide.s32 	%rd68, %r70, 8;
	add.s64 	%rd69, %rd1, %rd68;
	ld.global.u64 	%rd70, [%rd69];
	mul.lo.s64 	%rd19, %rd67, %rd70;
	add.s64 	%rd20, %rd19, -1;
	setp.eq.s64 	%p22, %rd20, 0;
	mov.b32 	%r71, 64;
	@%p22 bra 	$L__BB0_33;
	sub.s64 	%rd71, 1, %rd19;
	and.b64  	%rd72, %rd20, %rd71;
	clz.b64 	%r56, %rd72;
	sub.s32 	%r71, 63, %r56;
$L__BB0_33:
	shr.u64 	%rd5, %rd20, %r71;
	add.s32 	%r57, %r70, %r72;
	add.s32 	%r72, %r57, %r71;
	add.s32 	%r1, %r1, 4;
	setp.gt.u64 	%p23, %rd5, 1;
	@%p23 bra 	$L__BB0_3;
$L__BB0_34:
	setp.gt.u64 	%p24, %rd4, 1048575;
	@%p24 bra 	$L__BB0_36;
	shl.b64 	%rd75, %rd4, 2;
	add.s64 	%rd76, %rd2, %rd75;
	st.global.u32 	[%rd76], %r72;
$L__BB0_36:
	cvt.s64.s32 	%rd77, %r72;
	cvta.to.global.u64 	%rd78, %rd22;
	add.s64 	%rd80, %rd78, %rd29;
	st.global.u64 	[%rd80], %rd77;
$L__BB0_37:
	ret;

}


// ===== COMPILED SASS (sm_100) =====

	.target	sm_100

	.elftype	@"ET_EXEC"


//--------------------- .note.nv.tkinfo           --------------------------
	.section	.note.nv.tkinfo,"",@"SHT_NOTE"
	.sectionflags	@"SHF_NOTE_NV_TKINFO"
	.tkinfo
        /*0018*/ 	.word	0x00000002
        /*0030*/ 	.string	""
        /*0030*/ 	.string	"ptxas"
        /*0030*/ 	.string	"Cuda compilation tools, release 13.0, V13.0.88"
        /*0030*/ 	.string	"Build cuda_13.0.r13.0/compiler.36424714_0"
        /*0030*/ 	.string	"-arch sm_100 -m 64 "



//--------------------- .note.nv.cuinfo           --------------------------
	.section	.note.nv.cuinfo,"",@"SHT_NOTE"
	.sectionflags	@"SHF_NOTE_NV_CUINFO"
        /*0018*/ 	.short	0x0002
        /*001a*/ 	.short	0x0064
        /*001c*/ 	.short	0x0082
	.zero		2


//--------------------- .nv.info                  --------------------------
	.section	.nv.info,"",@"SHT_CUDA_INFO"
	.align	4


	//----- nvinfo : EIATTR_REGCOUNT
	.align		4
        /*0000*/ 	.byte	0x04, 0x2f
        /*0002*/ 	.short	(.L_2 - .L_1)
	.align		4
.L_1:
        /*0004*/ 	.word	index@(_Z26convergence_test_iterativePmS_PiS_mmm)
        /*0008*/ 	.word	0x0000001a


	//----- nvinfo : EIATTR_FRAME_SIZE
	.align		4
.L_2:
        /*000c*/ 	.byte	0x04, 0x11
        /*000e*/ 	.short	(.L_4 - .L_3)
	.align		4
.L_3:
        /*0010*/ 	.word	index@(_Z26convergence_test_iterativePmS_PiS_mmm)
        /*0014*/ 	.word	0x00000000


	//----- nvinfo : EIATTR_MIN_STACK_SIZE
	.align		4
.L_4:
        /*0018*/ 	.byte	0x04, 0x12
        /*001a*/ 	.short	(.L_6 - .L_5)
	.align		4
.L_5:
        /*001c*/ 	.word	index@(_Z26convergence_test_iterativePmS_PiS_mmm)
        /*0020*/ 	.word	0x00000000
.L_6:


//--------------------- .nv.compat                --------------------------
	.section	.nv.compat,"",@"SHT_CUDA_COMPAT_INFO"
	.align	4
        /*0000*/ 	.byte	0x02, 0x09, 0x00, 0x00, 0x02, 0x02, 0x01, 0x00, 0x02, 0x05, 0x05, 0x00, 0x03, 0x07, 0x01, 0x01
        /*0010*/ 	.byte	0x02, 0x03, 0x00, 0x00, 0x02, 0x06, 0x01, 0x00, 0x04, 0x0b, 0x08, 0x00, 0x09, 0x00, 0x00, 0x00
        /*0020*/ 	.byte	0x00, 0x00, 0x00, 0x00


//--------------------- .nv.info._Z26convergence_test_iterativePmS_PiS_mmm --------------------------
	.section	.nv.info._Z26convergence_test_iterativePmS_PiS_mmm,"",@"SHT_CUDA_INFO"
	.sectionflags	@""
	.align	4


	//----- nvinfo : EIATTR_CUDA_API_VERSION
	.align		4
        /*0000*/ 	.byte	0x04, 0x37
        /*0002*/ 	.short	(.L_8 - .L_7)
.L_7:
        /*0004*/ 	.word	0x00000082


	//----- nvinfo : EIATTR_KPARAM_INFO
	.align		4
.L_8:
        /*0008*/ 	.byte	0x04, 0x17
        /*000a*/ 	.short	(.L_10 - .L_9)
.L_9:
        /*000c*/ 	.word	0x00000000
        /*0010*/ 	.short	0x0006
        /*0012*/ 	.short	0x0030
        /*0014*/ 	.byte	0x00, 0xf0, 0x21, 0x00


	//----- nvinfo : EIATTR_KPARAM_INFO
	.align		4
.L_10:
        /*0018*/ 	.byte	0x04, 0x17
        /*001a*/ 	.short	(.L_12 - .L_11)
.L_11:
        /*001c*/ 	.word	0x00000000
        /*0020*/ 	.short	0x0005
        /*0022*/ 	.short	0x0028
        /*0024*/ 	.byte	0x00, 0xf0, 0x21, 0x00


	//----- nvinfo : EIATTR_KPARAM_INFO
	.align		4
.L_12:
        /*0028*/ 	.byte	0x04, 0x17
        /*002a*/ 	.short	(.L_14 - .L_13)
.L_13:
        /*002c*/ 	.word	0x00000000
        /*0030*/ 	.short	0x0004
        /*0032*/ 	.short	0x0020
        /*0034*/ 	.byte	0x00, 0xf0, 0x21, 0x00


	//----- nvinfo : EIATTR_KPARAM_INFO
	.align		4
.L_14:
        /*0038*/ 	.byte	0x04, 0x17
        /*003a*/ 	.short	(.L_16 - .L_15)
.L_15:
        /*003c*/ 	.word	0x00000000
        /*0040*/ 	.short	0x0003
        /*0042*/ 	.short	0x0018
        /*0044*/ 	.byte	0x00, 0xf5, 0x21, 0x00


	//----- nvinfo : EIATTR_KPARAM_INFO
	.align		4
.L_16:
        /*0048*/ 	.byte	0x04, 0x17
        /*004a*/ 	.short	(.L_18 - .L_17)
.L_17:
        /*004c*/ 	.word	0x00000000
        /*0050*/ 	.short	0x0002
        /*0052*/ 	.short	0x0010
        /*0054*/ 	.byte	0x00, 0xf5, 0x21, 0x00


	//----- nvinfo : EIATTR_KPARAM_INFO
	.align		4
.L_18:
        /*0058*/ 	.byte	0x04, 0x17
        /*005a*/ 	.short	(.L_20 - .L_19)
.L_19:
        /*005c*/ 	.word	0x00000000
        /*0060*/ 	.short	0x0001
        /*0062*/ 	.short	0x0008
        /*0064*/ 	.byte	0x00, 0xf5, 0x21, 0x00


	//----- nvinfo : EIATTR_KPARAM_INFO
	.align		4
.L_20:
        /*0068*/ 	.byte	0x04, 0x17
        /*006a*/ 	.short	(.L_22 - .L_21)
.L_21:
        /*006c*/ 	.word	0x00000000
        /*0070*/ 	.short	0x0000
        /*0072*/ 	.short	0x0000
        /*0074*/ 	.byte	0x00, 0xf5, 0x21, 0x00


	//----- nvinfo : EIATTR_SPARSE_MMA_MASK
	.align		4
.L_22:
        /*0078*/ 	.byte	0x03, 0x50
        /*007a*/ 	.short	0x0000


	//----- nvinfo : EIATTR_MAXREG_COUNT
	.align		4
        /*007c*/ 	.byte	0x03, 0x1b
        /*007e*/ 	.short	0x00ff


	//----- nvinfo : EIATTR_EXTERNS
	.align		4
        /*0080*/ 	.byte	0x04, 0x0f
        /*0082*/ 	.short	(.L_24 - .L_23)


	//   ....[0]....
	.align		4
.L_23:
        /*0084*/ 	.word	index@(vprintf)


	//----- nvinfo : EIATTR_MERCURY_ISA_VERSION
	.align		4
.L_24:
        /*0088*/ 	.byte	0x03, 0x5f
        /*008a*/ 	.short	0x0101


	//----- nvinfo : EIATTR_VRC_CTA_INIT_COUNT
	.align		4
        /*008c*/ 	.byte	0x02, 0x4a
	.zero		1
	.zero		1


	//----- nvinfo : EIATTR_SYSCALL_OFFSETS
	.align		4
        /*0090*/ 	.byte	0x04, 0x46
        /*0092*/ 	.short	(.L_26 - .L_25)


	//   ....[0]....
.L_25:
        /*0094*/ 	.word	0x00001180


	//----- nvinfo : EIATTR_EXIT_INSTR_OFFSETS
	.align		4
.L_26:
        /*0098*/ 	.byte	0x04, 0x1c
        /*009a*/ 	.short	(.L_28 - .L_27)


	//   ....[0]....
.L_27:
        /*009c*/ 	.word	0x00000090


	//   ....[1]....
        /*00a0*/ 	.word	0x00001250


	//----- nvinfo : EIATTR_CRS_STACK_SIZE
	.align		4
.L_28:
        /*00a4*/ 	.byte	0x04, 0x1e
        /*00a6*/ 	.short	(.L_30 - .L_29)
.L_29:
        /*00a8*/ 	.word	0x00000000


	//----- nvinfo : EIATTR_CBANK_PARAM_SIZE
	.align		4
.L_30:
        /*00ac*/ 	.byte	0x03, 0x19
        /*00ae*/ 	.short	0x0038


	//----- nvinfo : EIATTR_PARAM_CBANK
	.align		4
        /*00b0*/ 	.byte	0x04, 0x0a
        /*00b2*/ 	.short	(.L_32 - .L_31)
	.align		4
.L_31:
        /*00b4*/ 	.word	index@(.nv.constant0._Z26convergence_test_iterativePmS_PiS_mmm)
        /*00b8*/ 	.short	0x0380
        /*00ba*/ 	.short	0x0038


	//----- nvinfo : EIATTR_SW_WAR
	.align		4
.L_32:
        /*00bc*/ 	.byte	0x04, 0x36
        /*00be*/ 	.short	(.L_34 - .L_33)
.L_33:
        /*00c0*/ 	.word	0x00000008
.L_34:


//--------------------- .nv.callgraph             --------------------------
	.section	.nv.callgraph,"",@"SHT_CUDA_CALLGRAPH"
	.align	4
	.sectionentsize	8
	.align		4
        /*0000*/ 	.word	0x00000000
	.align		4
        /*0004*/ 	.word	0xffffffff
	.align		4
        /*0008*/ 	.word	index@(_Z26convergence_test_iterativePmS_PiS_mmm)
	.align		4
        /*000c*/ 	.word	index@(vprintf)
	.align		4
        /*0010*/ 	.word	0x00000000
	.align		4
        /*0014*/ 	.word	0xfffffffe
	.align		4
        /*0018*/ 	.word	0x00000000
	.align		4
        /*001c*/ 	.word	0xfffffffd
	.align		4
        /*0020*/ 	.word	0x00000000
	.align		4
        /*0024*/ 	.word	0xfffffffc


//--------------------- .nv.constant4             --------------------------
	.section	.nv.constant4,"a",@progbits
	.align	8
	.align		8
.nv.constant4:
        /*0000*/ 	.dword	vprintf
	.align		8
        /*0008*/ 	.dword	$str


//--------------------- .text._Z26convergence_test_iterativePmS_PiS_mmm --------------------------
	.section	.text._Z26convergence_test_iterativePmS_PiS_mmm,"ax",@progbits
	.align	128
        .global         _Z26convergence_test_iterativePmS_PiS_mmm
        .type           _Z26convergence_test_iterativePmS_PiS_mmm,@function
        .size           _Z26convergence_test_iterativePmS_PiS_mmm,(.L_x_30 - _Z26convergence_test_iterativePmS_PiS_mmm)
        .other          _Z26convergence_test_iterativePmS_PiS_mmm,@"STO_CUDA_ENTRY STV_DEFAULT"
_Z26convergence_test_iterativePmS_PiS_mmm:
.text._Z26convergence_test_iterativePmS_PiS_mmm:
[----:B------:R-:W0:Y:S01]  /*0000*/  LDC R1, c[0x0][0x37c] ;  /* 0x0000df00ff017b82 */ /* 0x000e220000000800 */
[----:B------:R-:W1:Y:S07]  /*0010*/  S2R R0, SR_TID.X ;  /* 0x0000000000007919 */ /* 0x000e6e0000002100 */
[----:B------:R-:W1:Y:S01]  /*0020*/  S2UR UR4, SR_CTAID.X ;  /* 0x00000000000479c3 */ /* 0x000e620000002500 */
[----:B------:R-:W2:Y:S07]  /*0030*/  LDCU.64 UR6, c[0x0][0x3a0] ;  /* 0x00007400ff0677ac */ /* 0x000eae0008000a00 */
[----:B------:R-:W1:Y:S02]  /*0040*/  LDC R17, c[0x0][0x360] ;  /* 0x0000d800ff117b82 */ /* 0x000e640000000800 */
[----:B-1----:R-:W-:-:S05]  /*0050*/  IMAD R17, R17, UR4, R0 ;  /* 0x0000000411117c24 */ /* 0x002fca000f8e0200 */
[----:B--2---:R-:W-:Y:S02]  /*0060*/  ISETP.GE.U32.AND P0, PT, R17, UR6, PT ;  /* 0x0000000611007c0c */ /* 0x004fe4000bf06070 */
[----:B------:R-:W-:-:S04]  /*0070*/  SHF.R.S32.HI R0, RZ, 0x1f, R17 ;  /* 0x0000001fff007819 */ /* 0x000fc80000011411 */
[----:B------:R-:W-:-:S13]  /*0080*/  ISETP.GE.U32.AND.EX P0, PT, R0, UR7, PT, P0 ;  /* 0x0000000700007c0c */ /* 0x000fda000bf06100 */
[----:B0-----:R-:W-:Y:S05]  /*0090*/  @P0 EXIT ;  /* 0x000000000000094d */ /* 0x001fea0003800000 */
[----:B------:R-:W0:Y:S01]  /*00a0*/  LDCU.64 UR4, c[0x0][0x398] ;  /* 0x00007300ff0477ac */ /* 0x000e220008000a00 */
[C---:B------:R-:W-:Y:S01]  /*00b0*/  IMAD.SHL.U32 R16, R17.reuse, 0x8, RZ ;  /* 0x0000000811107824 */ /* 0x040fe200078e00ff */
[----:B------:R-:W-:Y:S01]  /*00c0*/  SHF.L.U64.HI R17, R17, 0x3, R0 ;  /* 0x0000000311117819 */ /* 0x000fe20000010200 */
[----:B------:R-:W1:Y:S01]  /*00d0*/  LDCU.64 UR36, c[0x0][0x358] ;  /* 0x00006b00ff2477ac */ /* 0x000e620008000a00 */
[----:B------:R-:W2:Y:S02]  /*00e0*/  LDCU.64 UR38, c[0x0][0x390] ;  /* 0x00007200ff2677ac */ /* 0x000ea40008000a00 */
[----:B0-----:R-:W-:Y:S01]  /*00f0*/  IADD3 R2, P0, PT, R16, UR4, RZ ;  /* 0x0000000410027c10 */ /* 0x001fe2000ff1e0ff */
[----:B------:R-:W0:Y:S03]  /*0100*/  LDCU UR4, c[0x0][0x3a8] ;  /* 0x00007500ff0477ac */ /* 0x000e260008000800 */
[----:B------:R-:W-:-:S06]  /*0110*/  IADD3.X R3, PT, PT, R17, UR5, RZ, P0, !PT ;  /* 0x0000000511037c10 */ /* 0x000fcc00087fe4ff */
[----:B-1----:R-:W3:Y:S01]  /*0120*/  LDG.E.64 R2, desc[UR36][R2.64] ;  /* 0x0000002402027981 */ /* 0x002ee2000c1e1b00 */
[----:B------:R-:W-:Y:S01]  /*0130*/  BSSY.RECONVERGENT B6, `(.L_x_0) ;  /* 0x0000106000067945 */ /* 0x000fe20003800200 */
[----:B------:R-:W-:Y:S01]  /*0140*/  IMAD.MOV.U32 R22, RZ, RZ, RZ ;  /* 0x000000ffff167224 */ /* 0x000fe200078e00ff */
[----:B---3--:R-:W-:-:S04]  /*0150*/  IADD3 R18, P0, PT, RZ, R2, RZ ;  /* 0x00000002ff127210 */ /* 0x008fc80007f1e0ff */
[----:B0-----:R-:W-:Y:S02]  /*0160*/  IADD3.X R19, PT, PT, R3, UR4, RZ, P0, !PT ;  /* 0x0000000403137c10 */ /* 0x001fe400087fe4ff */
[----:B------:R-:W-:-:S04]  /*0170*/  ISETP.GE.U32.AND P0, PT, R18, 0x2, PT ;  /* 0x000000021200780c */ /* 0x000fc80003f06070 */
[----:B------:R-:W-:-:S13]  /*0180*/  ISETP.GE.U32.AND.EX P0, PT, R19, RZ, PT, P0 ;  /* 0x000000ff1300720c */ /* 0x000fda0003f06100 */
[----:B--2---:R-:W-:Y:S05]  /*0190*/  @!P0 BRA `(.L_x_1) ;  /* 0x0000000c00fc8947 */ /* 0x004fea0003800000 */
[----:B------:R-:W0:Y:S01]  /*01a0*/  LDC.64 R2, c[0x0][0x388] ;  /* 0x0000e200ff027b82 */ /* 0x000e220000000a00 */
[----:B------:R-:W-:Y:S02]  /*01b0*/  IMAD.MOV.U32 R0, RZ, RZ, RZ ;  /* 0x000000ffff007224 */ /* 0x000fe400078e00ff */
[----:B------:R-:W-:Y:S02]  /*01c0*/  IMAD.MOV.U32 R22, RZ, RZ, RZ ;  /* 0x000000ffff167224 */ /* 0x000fe400078e00ff */
[----:B------:R-:W-:Y:S02]  /*01d0*/  IMAD.MOV.U32 R7, RZ, RZ, R18 ;  /* 0x000000ffff077224 */ /* 0x000fe400078e0012 */
[----:B------:R-:W-:-:S07]  /*01e0*/  IMAD.MOV.U32 R6, RZ, RZ, R19 ;  /* 0x000000ffff067224 */ /* 0x000fce00078e0013 */
.L_x_28:
[----:B------:R-:W-:Y:S01]  /*01f0*/  ISETP.GT.U32.AND P0, PT, R7, 0xfffff, PT ;  /* 0x000fffff0700780c */ /* 0x000fe20003f04070 */
[----:B------:R-:W-:Y:S03]  /*0200*/  BSSY.RELIABLE B0, `(.L_x_2) ;  /* 0x0000009000007945 */ /* 0x000fe60003800100 */
[----:B------:R-:W-:-:S13]  /*0210*/  ISETP.GT.U32.AND.EX P0, PT, R6, RZ, PT, P0 ;  /* 0x000000ff0600720c */ /* 0x000fda0003f04100 */
[----:B------:R-:W-:Y:S05]  /*0220*/  @P0 BRA `(.L_x_3) ;  /* 0x0000000000180947 */ /* 0x000fea0003800000 */
[----:B------:R-:W-:-:S04]  /*0230*/  LEA R4, P0, R7, UR38, 0x2 ;  /* 0x0000002607047c11 */ /* 0x000fc8000f8010ff */
[----:B------:R-:W-:-:S06]  /*0240*/  LEA.HI.X R5, R7, UR39, R6, 0x2, P0 ;  /* 0x0000002707057c11 */ /* 0x000fcc00080f1406 */
[----:B------:R-:W2:Y:S02]  /*0250*/  LDG.E R5, desc[UR36][R4.64] ;  /* 0x0000002404057981 */ /* 0x000ea4000c1e1900 */
[----:B--2---:R-:W-:-:S13]  /*0260*/  ISETP.NE.AND P0, PT, R5, -0x1, PT ;  /* 0xffffffff0500780c */ /* 0x004fda0003f05270 */
[----:B------:R-:W-:Y:S05]  /*0270*/  @P0 BREAK.RELIABLE B0 ;  /* 0x0000000000000942 */ /* 0x000fea0003800100 */
[----:B------:R-:W-:Y:S05]  /*0280*/  @P0 BRA `(.L_x_4) ;  /* 0x0000000c00980947 */ /* 0x000fea0003800000 */
.L_x_3:
[----:B------:R-:W-:Y:S05]  /*0290*/  BSYNC.RELIABLE B0 ;  /* 0x0000000000007941 */ /* 0x000fea0003800100 */
.L_x_2:
[----:B------:R-:W-:-:S13]  /*02a0*/  ISETP.NE.AND P0, PT, R0, 0x400, PT ;  /* 0x000004000000780c */ /* 0x000fda0003f05270 */
[----:B------:R-:W-:Y:S05]  /*02b0*/  @!P0 BRA `(.L_x_5) ;  /* 0x0000000c00948947 */ /* 0x000fea0003800000 */
[----:B------:R-:W-:Y:S01]  /*02c0*/  IADD3 R8, P1, PT, R7, 0x1, RZ ;  /* 0x0000000107087810 */ /* 0x000fe20007f3e0ff */
[----:B------:R-:W-:Y:S01]  /*02d0*/  BSSY.RECONVERGENT B0, `(.L_x_6) ;  /* 0x000000e000007945 */ /* 0x000fe20003800200 */
[----:B------:R-:W-:Y:S02]  /*02e0*/  IMAD.MOV.U32 R5, RZ, RZ, 0x40 ;  /* 0x00000040ff057424 */ /* 0x000fe400078e00ff */
[----:B------:R-:W-:Y:S01]  /*02f0*/  ISETP.NE.U32.AND P0, PT, R8, RZ, PT ;  /* 0x000000ff0800720c */ /* 0x000fe20003f05070 */
[----:B------:R-:W-:-:S05]  /*0300*/  IMAD.X R11, RZ, RZ, R6, P1 ;  /* 0x000000ffff0b7224 */ /* 0x000fca00008e0606 */
[----:B------:R-:W-:-:S13]  /*0310*/  ISETP.NE.AND.EX P0, PT, R11, RZ, PT, P0 ;  /* 0x000000ff0b00720c */ /* 0x000fda0003f05300 */
[----:B------:R-:W-:Y:S05]  /*0320*/  @!P0 BRA `(.L_x_7) ;  /* 0x0000000000208947 */ /* 0x000fea0003800000 */
[----:B------:R-:W-:-:S04]  /*0330*/  LOP3.LUT R6, R11, R6, RZ, 0x30, !PT ;  /* 0x000000060b067212 */ /* 0x000fc800078e30ff */
[----:B------:R-:W-:-:S13]  /*0340*/  ISETP.NE.U32.AND P0, PT, R6, RZ, PT ;  /* 0x000000ff0600720c */ /* 0x000fda0003f05070 */
[----:B------:R-:W-:-:S04]  /*0350*/  @!P0 LOP3.LUT R6, R8, R7, RZ, 0x30, !PT ;  /* 0x0000000708068212 */ /* 0x000fc800078e30ff */
[----:B------:R-:W1:Y:S02]  /*0360*/  FLO.U32 R4, R6 ;  /* 0x0000000600047300 */ /* 0x000e6400000e0000 */
[C---:B-1----:R-:W-:Y:S02]  /*0370*/  IADD3 R5, PT, PT, -R4.reuse, 0x1f, RZ ;  /* 0x0000001f04057810 */ /* 0x042fe40007ffe1ff */
[----:B------:R-:W-:-:S03]  /*0380*/  IADD3 R4, PT, PT, -R4, 0x3f, RZ ;  /* 0x0000003f04047810 */ /* 0x000fc60007ffe1ff */
[----:B------:R-:W-:-:S05]  /*0390*/  @P0 IMAD.MOV R4, RZ, RZ, R5 ;  /* 0x000000ffff040224 */ /* 0x000fca00078e0205 */
[----:B------:R-:W-:-:S07]  /*03a0*/  IADD3 R5, PT, PT, -R4, 0x3f, RZ ;  /* 0x0000003f04057810 */ /* 0x000fce0007ffe1ff */
.L_x_7:
[----:B------:R-:W-:Y:S05]  /*03b0*/  BSYNC.RECONVERGENT B0 ;  /* 0x0000000000007941 */ /* 0x000fea0003800200 */
.L_x_6:
[----:B0-----:R-:W-:-:S06]  /*03c0*/  IMAD.WIDE R6, R5, 0x8, R2 ;  /* 0x0000000805067825 */ /* 0x001fcc00078e0202 */
[----:B------:R-:W2:Y:S01]  /*03d0*/  LDG.E.64 R6, desc[UR36][R6.64] ;  /* 0x0000002406067981 */ /* 0x000ea2000c1e1b00 */
[-CC-:B------:R-:W-:Y:S01]  /*03e0*/  SHF.R.U32.HI R9, RZ, R5.reuse, R11.reuse ;  /* 0x00000005ff097219 */ /* 0x180fe2000001160b */
[----:B------:R-:W-:Y:S01]  /*03f0*/  BSSY.RECONVERGENT B0, `(.L_x_8) ;  /* 0x0000016000007945 */ /* 0x000fe20003800200 */
[----:B------:R-:W-:-:S03]  /*0400*/  SHF.R.U64 R11, R8, R5, R11 ;  /* 0x00000005080b7219 */ /* 0x000fc6000000120b */
[-C--:B--2---:R-:W-:Y:S02]  /*0410*/  IMAD R4, R9, R6.reuse, RZ ;  /* 0x0000000609047224 */ /* 0x084fe400078e02ff */
[----:B------:R-:W-:-:S04]  /*0420*/  IMAD.WIDE.U32 R8, R11, R6, RZ ;  /* 0x000000060b087225 */ /* 0x000fc800078e00ff */
[----:B------:R-:W-:Y:S01]  /*0430*/  IMAD R11, R7, R11, R4 ;  /* 0x0000000b070b7224 */ /* 0x000fe200078e0204 */
[----:B------:R-:W-:Y:S01]  /*0440*/  IADD3 R13, P1, PT, R8, -0x1, RZ ;  /* 0xffffffff080d7810 */ /* 0x000fe20007f3e0ff */
[----:B------:R-:W-:Y:S02]  /*0450*/  IMAD.MOV.U32 R4, RZ, RZ, 0x40 ;  /* 0x00000040ff047424 */ /* 0x000fe400078e00ff */
[----:B------:R-:W-:Y:S01]  /*0460*/  IMAD.IADD R11, R9, 0x1, R11 ;  /* 0x00000001090b7824 */ /* 0x000fe200078e020b */
[----:B------:R-:W-:-:S04]  /*0470*/  ISETP.NE.U32.AND P0, PT, R13, RZ, PT ;  /* 0x000000ff0d00720c */ /* 0x000fc80003f05070 */
[----:B------:R-:W-:-:S04]  /*0480*/  IADD3.X R10, PT, PT, R11, -0x1, RZ, P1, !PT ;  /* 0xffffffff0b0a7810 */ /* 0x000fc80000ffe4ff */
[----:B------:R-:W-:-:S13]  /*0490*/  ISETP.NE.AND.EX P0, PT, R10, RZ, PT, P0 ;  /* 0x000000ff0a00720c */ /* 0x000fda0003f05300 */
[----:B------:R-:W-:Y:S05]  /*04a0*/  @!P0 BRA `(.L_x_9) ;  /* 0x0000000000288947 */ /* 0x000fea0003800000 */
[----:B------:R-:W-:-:S05]  /*04b0*/  IADD3 R8, P0, PT, -R8, 0x1, RZ ;  /* 0x0000000108087810 */ /* 0x000fca0007f1e1ff */
[----:B------:R-:W-:-:S05]  /*04c0*/  IMAD.X R7, RZ, RZ, ~R11, P0 ;  /* 0x000000ffff077224 */ /* 0x000fca00000e0e0b */
[----:B------:R-:W-:-:S04]  /*04d0*/  LOP3.LUT R7, R10, R7, RZ, 0xc0, !PT ;  /* 0x000000070a077212 */ /* 0x000fc800078ec0ff */
[----:B------:R-:W-:-:S13]  /*04e0*/  ISETP.NE.U32.AND P0, PT, R7, RZ, PT ;  /* 0x000000ff0700720c */ /* 0x000fda0003f05070 */
[----:B------:R-:W-:-:S04]  /*04f0*/  @!P0 LOP3.LUT R7, R13, R8, RZ, 0xc0, !PT ;  /* 0x000000080d078212 */ /* 0x000fc800078ec0ff */
[----:B------:R-:W0:Y:S02]  /*0500*/  FLO.U32 R4, R7 ;  /* 0x0000000700047300 */ /* 0x000e2400000e0000 */
[C---:B0-----:R-:W-:Y:S02]  /*0510*/  IADD3 R6, PT, PT, -R4.reuse, 0x1f, RZ ;  /* 0x0000001f04067810 */ /* 0x041fe40007ffe1ff */
[----:B------:R-:W-:-:S03]  /*0520*/  IADD3 R4, PT, PT, -R4, 0x3f, RZ ;  /* 0x0000003f04047810 */ /* 0x000fc60007ffe1ff */
[----:B------:R-:W-:-:S05]  /*0530*/  @P0 IMAD.MOV R4, RZ, RZ, R6 ;  /* 0x000000ffff040224 */ /* 0x000fca00078e0206 */
[----:B------:R-:W-:-:S07]  /*0540*/  IADD3 R4, PT, PT, -R4, 0x3f, RZ ;  /* 0x0000003f04047810 */ /* 0x000fce0007ffe1ff */
.L_x_9:
[----:B------:R-:W-:Y:S05]  /*0550*/  BSYNC.RECONVERGENT B0 ;  /* 0x0000000000007941 */ /* 0x000fea0003800200 */
.L_x_8:
[-CC-:B------:R-:W-:Y:S02]  /*0560*/  SHF.R.U64 R13, R13, R4.reuse, R10.reuse ;  /* 0x000000040d0d7219 */ /* 0x180fe4000000120a */
[----:B------:R-:W-:Y:S02]  /*0570*/  SHF.R.U32.HI R6, RZ, R4, R10 ;  /* 0x00000004ff067219 */ /* 0x000fe4000001160a */
[----:B------:R-:W-:Y:S02]  /*0580*/  ISETP.GE.U32.AND P0, PT, R13, 0x2, PT ;  /* 0x000000020d00780c */ /* 0x000fe40003f06070 */
[----:B------:R-:W-:Y:S02]  /*0590*/  IADD3 R22, PT, PT, R4, R5, R22 ;  /* 0x0000000504167210 */ /* 0x000fe40007ffe016 */
[----:B------:R-:W-:-:S13]  /*05a0*/  ISETP.GE.U32.AND.EX P0, PT, R6, RZ, PT, P0 ;  /* 0x000000ff0600720c */ /* 0x000fda0003f06100 */
[----:B------:R-:W-:Y:S05]  /*05b0*/  @!P0 BRA `(.L_x_1) ;  /* 0x0000000800f48947 */ /* 0x000fea0003800000 */
        /* <DEDUP_REMOVED lines=10> */
.L_x_11:
[----:B------:R-:W-:Y:S05]  /*0660*/  BSYNC.RELIABLE B0 ;  /* 0x0000000000007941 */ /* 0x000fea0003800100 */
.L_x_10:
        /* <DEDUP_REMOVED lines=15> */
.L_x_13:
[----:B------:R-:W-:Y:S05]  /*0760*/  BSYNC.RECONVERGENT B0 ;  /* 0x0000000000007941 */ /* 0x000fea0003800200 */
.L_x_12:
[----:B------:R-:W-:-:S06]  /*0770*/  IMAD.WIDE R6, R5, 0x8, R2 ;  /* 0x0000000805067825 */ /* 0x000fcc00078e0202 */
        /* <DEDUP_REMOVED lines=24> */
.L_x_15:
[----:B------:R-:W-:Y:S05]  /*0900*/  BSYNC.RECONVERGENT B0 ;  /* 0x0000000000007941 */ /* 0x000fea0003800200 */
.L_x_14:
        /* <DEDUP_REMOVED lines=16> */
.L_x_17:
[----:B------:R-:W-:Y:S05]  /*0a10*/  BSYNC.RELIABLE B0 ;  /* 0x0000000000007941 */ /* 0x000fea0003800100 */
.L_x_16:
        /* <DEDUP_REMOVED lines=15> */
.L_x_19:
[----:B------:R-:W-:Y:S05]  /*0b10*/  BSYNC.RECONVERGENT B0 ;  /* 0x0000000000007941 */ /* 0x000fea0003800200 */
.L_x_18:
        /* <DEDUP_REMOVED lines=25> */
.L_x_21:
[----:B------:R-:W-:Y:S05]  /*0cb0*/  BSYNC.RECONVERGENT B0 ;  /* 0x0000000000007941 */ /* 0x000fea0003800200 */
.L_x_20:
        /* <DEDUP_REMOVED lines=16> */
.L_x_23:
[----:B------:R-:W-:Y:S05]  /*0dc0*/  BSYNC.RELIABLE B0 ;  /* 0x0000000000007941 */ /* 0x000fea0003800100 */
.L_x_22:
        /* <DEDUP_REMOVED lines=15> */
.L_x_25:
[----:B------:R-:W-:Y:S05]  /*0ec0*/  BSYNC.RECONVERGENT B0 ;  /* 0x0000000000007941 */ /* 0x000fea0003800200 */
.L_x_24:
        /* <DEDUP_REMOVED lines=25> */
.L_x_27:
[----:B------:R-:W-:Y:S05]  /*1060*/  BSYNC.RECONVERGENT B0 ;  /* 0x0000000000007941 */ /* 0x000fea0003800200 */
.L_x_26:
[-CC-:B------:R-:W-:Y:S01]  /*1070*/  SHF.R.U64 R7, R13, R4.reuse, R10.reuse ;  /* 0x000000040d077219 */ /* 0x180fe2000000120a */
[----:B------:R-:W-:Y:S01]  /*1080*/  VIADD R0, R0, 0x4 ;  /* 0x0000000400007836 */ /* 0x000fe20000000000 */
[----:B------:R-:W-:Y:S02]  /*1090*/  SHF.R.U32.HI R6, RZ, R4, R10 ;  /* 0x00000004ff067219 */ /* 0x000fe4000001160a */
[----:B------:R-:W-:Y:S02]  /*10a0*/  ISETP.GT.U32.AND P0, PT, R7, 0x1, PT ;  /* 0x000000010700780c */ /* 0x000fe40003f04070 */
[----:B------:R-:W-:Y:S02]  /*10b0*/  IADD3 R22, PT, PT, R4, R5, R22 ;  /* 0x0000000504167210 */ /* 0x000fe40007ffe016 */
[----:B------:R-:W-:-:S13]  /*10c0*/  ISETP.GT.U32.AND.EX P0, PT, R6, RZ, PT, P0 ;  /* 0x000000ff0600720c */ /* 0x000fda0003f04100 */
[----:B------:R-:W-:Y:S05]  /*10d0*/  @P0 BRA `(.L_x_28) ;  /* 0xfffffff000440947 */ /* 0x000fea000383ffff */
[----:B------:R-:W-:Y:S05]  /*10e0*/  BRA `(.L_x_1) ;  /* 0x0000000000287947 */ /* 0x000fea0003800000 */
.L_x_4:
[----:B------:R-:W-:Y:S01]  /*10f0*/  IMAD.IADD R22, R5, 0x1, R22 ;  /* 0x0000000105167824 */ /* 0x000fe200078e0216 */
[----:B------:R-:W-:Y:S06]  /*1100*/  BRA `(.L_x_1) ;  /* 0x0000000000207947 */ /* 0x000fec0003800000 */
.L_x_5:
[----:B------:R-:W-:Y:S01]  /*1110*/  MOV R0, 0x0 ;  /* 0x0000000000007802 */ /* 0x000fe20000000f00 */
[----:B------:R-:W1:Y:S01]  /*1120*/  LDCU.64 UR4, c[0x4][0x8] ;  /* 0x01000100ff0477ac */ /* 0x000e620008000a00 */
[----:B------:R-:W-:Y:S02]  /*1130*/  CS2R R6, SRZ ;  /* 0x0000000000067805 */ /* 0x000fe4000001ff00 */
[----:B0-----:R0:W2:Y:S01]  /*1140*/  LDC.64 R2, c[0x4][R0] ;  /* 0x0100000000027b82 */ /* 0x0010a20000000a00 */
[----:B-1----:R-:W-:Y:S02]  /*1150*/  IMAD.U32 R4, RZ, RZ, UR4 ;  /* 0x00000004ff047e24 */ /* 0x002fe4000f8e00ff */
[----:B0-----:R-:W-:-:S07]  /*1160*/  IMAD.U32 R5, RZ, RZ, UR5 ;  /* 0x00000005ff057e24 */ /* 0x001fce000f8e00ff */
[----:B------:R-:W-:-:S07]  /*1170*/  LEPC R20, `(.L_x_1) ;  /* 0x000000001014794e */ /* 0x000fce0000000000 */
[----:B--2---:R-:W-:Y:S05]  /*1180*/  CALL.ABS.NOINC R2 ;  /* 0x0000000002007343 */ /* 0x004fea0003c00000 */
.L_x_1:
[----:B------:R-:W-:Y:S05]  /*1190*/  BSYNC.RECONVERGENT B6 ;  /* 0x0000000000067941 */ /* 0x000fea0003800200 */
.L_x_0:
[----:B------:R-:W-:Y:S01]  /*11a0*/  ISETP.GT.U32.AND P0, PT, R18, 0xfffff, PT ;  /* 0x000fffff1200780c */ /* 0x000fe20003f04070 */
[----:B------:R-:W1:Y:S01]  /*11b0*/  LDCU.64 UR4, c[0x0][0x380] ;  /* 0x00007000ff0477ac */ /* 0x000e620008000a00 */
[----:B------:R-:W-:Y:S02]  /*11c0*/  SHF.R.S32.HI R23, RZ, 0x1f, R22 ;  /* 0x0000001fff177819 */ /* 0x000fe40000011416 */
[----:B------:R-:W-:-:S13]  /*11d0*/  ISETP.GT.U32.AND.EX P0, PT, R19, RZ, PT, P0 ;  /* 0x000000ff1300720c */ /* 0x000fda0003f04100 */
[----:B0-----:R-:W0:Y:S01]  /*11e0*/  @!P0 LDC.64 R2, c[0x0][0x390] ;  /* 0x0000e400ff028b82 */ /* 0x001e220000000a00 */
[----:B-1----:R-:W-:-:S04]  /*11f0*/  IADD3 R16, P2, PT, R16, UR4, RZ ;  /* 0x0000000410107c10 */ /* 0x002fc8000ff5e0ff */
[----:B------:R-:W-:Y:S02]  /*1200*/  IADD3.X R17, PT, PT, R17, UR5, RZ, P2, !PT ;  /* 0x0000000511117c10 */ /* 0x000fe400097fe4ff */
[----:B0-----:R-:W-:-:S04]  /*1210*/  @!P0 LEA R2, P1, R18, R2, 0x2 ;  /* 0x0000000212028211 */ /* 0x001fc800078210ff */
[----:B------:R-:W-:-:S05]  /*1220*/  @!P0 LEA.HI.X R3, R18, R3, R19, 0x2, P1 ;  /* 0x0000000312038211 */ /* 0x000fca00008f1413 */
[----:B------:R-:W-:Y:S04]  /*1230*/  @!P0 STG.E desc[UR36][R2.64], R22 ;  /* 0x0000001602008986 */ /* 0x000fe8000c101924 */
[----:B------:R-:W-:Y:S01]  /*1240*/  STG.E.64 desc[UR36][R16.64], R22 ;  /* 0x0000001610007986 */ /* 0x000fe2000c101b24 */
[----:B------:R-:W-:Y:S05]  /*1250*/  EXIT ;  /* 0x000000000000794d */ /* 0x000fea0003800000 */
.L_x_29:
[----:B------:R-:W-:-:S00]  /*1260*/  BRA `(.L_x_29) ;  /* 0xfffffffc00fc7947 */ /* 0x000fc0000383ffff */
[----:B------:R-:W-:-:S00]  /*1270*/  NOP ;  /* 0x0000000000007918 */ /* 0x000fc00000000000 */
        /* <DEDUP_REMOVED lines=8> */
.L_x_30:


//--------------------- .nv.global.init           --------------------------
	.section	.nv.global.init,"aw",@progbits
.nv.global.init:
	.type		$str,@object
	.size		$str,(.L_0 - $str)
$str:
        /*0000*/ 	.byte	0x45, 0x78, 0x63, 0x65, 0x65, 0x64, 0x65, 0x64, 0x20, 0x6d, 0x61, 0x78, 0x69, 0x6d, 0x75, 0x6d
        /*0010*/ 	.byte	0x20, 0x69, 0x74, 0x65, 0x72, 0x61, 0x74, 0x69, 0x6f, 0x6e, 0x73, 0x0a, 0x00
.L_0:


//--------------------- .nv.shared.reserved.0     --------------------------
	.section	.nv.shared.reserved.0,"aw",@nobits
	.weak		__nv_reservedSMEM_offset_0_alias
	.size		__nv_reservedSMEM_offset_0_alias, 0, 64
	.other		__nv_reservedSMEM_offset_0_alias,@"STO_CUDA_RESERVED_SHARED STV_DEFAULT"
__nv_reservedSMEM_offset_0_alias:
	.zero		0
	.zero		64


//--------------------- .nv.constant0._Z26convergence_test_iterativePmS_PiS_mmm --------------------------
	.section	.nv.constant0._Z26convergence_test_iterativePmS_PiS_mmm,"a",@progbits
	.sectionflags	@""
	.align	4
.nv.constant0._Z26convergence_test_iterativePmS_PiS_mmm:
	.zero		952


//--------------------- SYMBOLS --------------------------

	.type		.nv.reservedSmem.offset0,@object
	.size		.nv.reservedSmem.offset0,0x4
	.type		vprintf,@function
